	.headerflags	@"EF_CUDA_TEXMODE_UNIFIED EF_CUDA_64BIT_ADDRESS EF_CUDA_ACCELERATORS EF_CUDA_SM90 EF_CUDA_VIRTUAL_SM(EF_CUDA_SM90)"
	.elftype	@"ET_EXEC"


//--------------------- .nv.info                  --------------------------
	.section	.nv.info,"",@"SHT_CUDA_INFO"
	.align	4


	//----- nvinfo : EIATTR_REGCOUNT
	.align		4
        /*0000*/ 	.byte	0x04, 0x2f
        /*0002*/ 	.short	(.L_3 - .L_2)
	.align		4
.L_2:
        /*0004*/ 	.word	index@(triton_poi_fused__native_batch_norm_legit_no_training_add_convolution_relu_74)
        /*0008*/ 	.word	0x00000020


	//----- nvinfo : EIATTR_MIN_STACK_SIZE
	.align		4
.L_3:
        /*000c*/ 	.byte	0x04, 0x12
        /*000e*/ 	.short	(.L_5 - .L_4)
	.align		4
.L_4:
        /*0010*/ 	.word	index@(triton_poi_fused__native_batch_norm_legit_no_training_add_convolution_relu_74)
        /*0014*/ 	.word	0x00000000


	//----- nvinfo : EIATTR_FRAME_SIZE
	.align		4
.L_5:
        /*0018*/ 	.byte	0x04, 0x11
        /*001a*/ 	.short	(.L_7 - .L_6)
	.align		4
.L_6:
        /*001c*/ 	.word	index@(triton_poi_fused__native_batch_norm_legit_no_training_add_convolution_relu_74)
        /*0020*/ 	.word	0x00000000


	//----- nvinfo : EIATTR_MIN_STACK_SIZE
	.align		4
.L_7:
        /*0024*/ 	.byte	0x04, 0x12
        /*0026*/ 	.short	(.L_9 - .L_8)
	.align		4
.L_8:
        /*0028*/ 	.word	index@(triton_poi_fused__native_batch_norm_legit_no_training_add_convolution_relu_74)
        /*002c*/ 	.word	0x00000000
.L_9:


//--------------------- .nv.info.triton_poi_fused__native_batch_norm_legit_no_training_add_convolution_relu_74 --------------------------
	.section	.nv.info.triton_poi_fused__native_batch_norm_legit_no_training_add_convolution_relu_74,"",@"SHT_CUDA_INFO"
	.sectionflags	@""
	.align	4


	//----- nvinfo : EIATTR_CUDA_API_VERSION
	.align		4
        /*0000*/ 	.byte	0x04, 0x37
        /*0002*/ 	.short	(.L_11 - .L_10)
.L_10:
        /*0004*/ 	.word	0x0000007c


	//----- nvinfo : EIATTR_KPARAM_INFO
	.align		4
.L_11:
        /*0008*/ 	.byte	0x04, 0x17
        /*000a*/ 	.short	(.L_13 - .L_12)
.L_12:
        /*000c*/ 	.word	0x00000000
        /*0010*/ 	.short	0x0008
        /*0012*/ 	.short	0x0040
        /*0014*/ 	.byte	0x00, 0xf0, 0x11, 0x00


	//----- nvinfo : EIATTR_KPARAM_INFO
	.align		4
.L_13:
        /*0018*/ 	.byte	0x04, 0x17
        /*001a*/ 	.short	(.L_15 - .L_14)
.L_14:
        /*001c*/ 	.word	0x00000000
        /*0020*/ 	.short	0x0007
        /*0022*/ 	.short	0x0038
        /*0024*/ 	.byte	0x00, 0xf4, 0x21, 0x00


	//----- nvinfo : EIATTR_KPARAM_INFO
	.align		4
.L_15:
        /*0028*/ 	.byte	0x04, 0x17
        /*002a*/ 	.short	(.L_17 - .L_16)
.L_16:
        /*002c*/ 	.word	0x00000000
        /*0030*/ 	.short	0x0006
        /*0032*/ 	.short	0x0030
        /*0034*/ 	.byte	0x00, 0xf4, 0x21, 0x00


	//----- nvinfo : EIATTR_KPARAM_INFO
	.align		4
.L_17:
        /*0038*/ 	.byte	0x04, 0x17
        /*003a*/ 	.short	(.L_19 - .L_18)
.L_18:
        /*003c*/ 	.word	0x00000000
        /*0040*/ 	.short	0x0005
        /*0042*/ 	.short	0x0028
        /*0044*/ 	.byte	0x00, 0xf4, 0x21, 0x00


	//----- nvinfo : EIATTR_KPARAM_INFO
	.align		4
.L_19:
        /*0048*/ 	.byte	0x04, 0x17
        /*004a*/ 	.short	(.L_21 - .L_20)
.L_20:
        /*004c*/ 	.word	0x00000000
        /*0050*/ 	.short	0x0004
        /*0052*/ 	.short	0x0020
        /*0054*/ 	.byte	0x00, 0xf4, 0x21, 0x00


	//----- nvinfo : EIATTR_KPARAM_INFO
	.align		4
.L_21:
        /*0058*/ 	.byte	0x04, 0x17
        /*005a*/ 	.short	(.L_23 - .L_22)
.L_22:
        /*005c*/ 	.word	0x00000000
        /*0060*/ 	.short	0x0003
        /*0062*/ 	.short	0x0018
        /*0064*/ 	.byte	0x00, 0xf4, 0x21, 0x00


	//----- nvinfo : EIATTR_KPARAM_INFO
	.align		4
.L_23:
        /*0068*/ 	.byte	0x04, 0x17
        /*006a*/ 	.short	(.L_25 - .L_24)
.L_24:
        /*006c*/ 	.word	0x00000000
        /*0070*/ 	.short	0x0002
        /*0072*/ 	.short	0x0010
        /*0074*/ 	.byte	0x00, 0xf4, 0x21, 0x00


	//----- nvinfo : EIATTR_KPARAM_INFO
	.align		4
.L_25:
        /*0078*/ 	.byte	0x04, 0x17
        /*007a*/ 	.short	(.L_27 - .L_26)
.L_26:
        /*007c*/ 	.word	0x00000000
        /*0080*/ 	.short	0x0001
        /*0082*/ 	.short	0x0008
        /*0084*/ 	.byte	0x00, 0xf4, 0x21, 0x00


	//----- nvinfo : EIATTR_KPARAM_INFO
	.align		4
.L_27:
        /*0088*/ 	.byte	0x04, 0x17
        /*008a*/ 	.short	(.L_29 - .L_28)
.L_28:
        /*008c*/ 	.word	0x00000000
        /*0090*/ 	.short	0x0000
        /*0092*/ 	.short	0x0000
        /*0094*/ 	.byte	0x00, 0xf4, 0x21, 0x00


	//----- nvinfo : EIATTR_SPARSE_MMA_MASK
	.align		4
.L_29:
        /*0098*/ 	.byte	0x03, 0x50
        /*009a*/ 	.short	0x0000


	//----- nvinfo : EIATTR_MAXREG_COUNT
	.align		4
        /*009c*/ 	.byte	0x03, 0x1b
        /*009e*/ 	.short	0x00ff


	//----- nvinfo : EIATTR_EXIT_INSTR_OFFSETS
	.align		4
        /*00a0*/ 	.byte	0x04, 0x1c
        /*00a2*/ 	.short	(.L_31 - .L_30)


	//   ....[0]....
.L_30:
        /*00a4*/ 	.word	0x00000890


	//----- nvinfo : EIATTR_REQNTID
	.align		4
.L_31:
        /*00a8*/ 	.byte	0x04, 0x10
        /*00aa*/ 	.short	(.L_33 - .L_32)
.L_32:
        /*00ac*/ 	.word	0x00000080
        /*00b0*/ 	.word	0x00000001
        /*00b4*/ 	.word	0x00000001


	//----- nvinfo : EIATTR_CBANK_PARAM_SIZE
	.align		4
.L_33:
        /*00b8*/ 	.byte	0x03, 0x19
        /*00ba*/ 	.short	0x0044


	//----- nvinfo : EIATTR_PARAM_CBANK
	.align		4
        /*00bc*/ 	.byte	0x04, 0x0a
        /*00be*/ 	.short	(.L_35 - .L_34)
	.align		4
.L_34:
        /*00c0*/ 	.word	index@(.nv.constant0.triton_poi_fused__native_batch_norm_legit_no_training_add_convolution_relu_74)
        /*00c4*/ 	.short	0x0210
        /*00c6*/ 	.short	0x0044


	//----- nvinfo : EIATTR_SW_WAR
	.align		4
.L_35:
        /*00c8*/ 	.byte	0x04, 0x36
        /*00ca*/ 	.short	(.L_37 - .L_36)
.L_36:
        /*00cc*/ 	.word	0x00000008
.L_37:


//--------------------- .nv.callgraph             --------------------------
	.section	.nv.callgraph,"",@"SHT_CUDA_CALLGRAPH"
	.align	4
	.sectionentsize	8
	.align		4
        /*0000*/ 	.word	0x00000000
	.align		4
        /*0004*/ 	.word	0xffffffff
	.align		4
        /*0008*/ 	.word	0x00000000
	.align		4
        /*000c*/ 	.word	0xfffffffe
	.align		4
        /*0010*/ 	.word	0x00000000
	.align		4
        /*0014*/ 	.word	0xfffffffd
	.align		4
        /*0018*/ 	.word	0x00000000
	.align		4
        /*001c*/ 	.word	0xfffffffc


//--------------------- .nv.constant4             --------------------------
	.section	.nv.constant4,"a",@progbits
	.align	8
	.align		8
.nv.constant4:
        /*0000*/ 	.dword	_$_str
	.align		8
        /*0008*/ 	.dword	_$_str_$_2


//--------------------- .text.triton_poi_fused__native_batch_norm_legit_no_training_add_convolution_relu_74 --------------------------
	.section	.text.triton_poi_fused__native_batch_norm_legit_no_training_add_convolution_relu_74,"ax",@progbits
	.align	128
        .global         triton_poi_fused__native_batch_norm_legit_no_training_add_convolution_relu_74
        .type           triton_poi_fused__native_batch_norm_legit_no_training_add_convolution_relu_74,@function
        .size           triton_poi_fused__native_batch_norm_legit_no_training_add_convolution_relu_74,(.L_x_1 - triton_poi_fused__native_batch_norm_legit_no_training_add_convolution_relu_74)
        .other          triton_poi_fused__native_batch_norm_legit_no_training_add_convolution_relu_74,@"STO_CUDA_ENTRY STV_DEFAULT"
triton_poi_fused__native_batch_norm_legit_no_training_add_convolution_relu_74:
.text.triton_poi_fused__native_batch_norm_legit_no_training_add_convolution_relu_74:
[----:B------:R-:W-:Y:S01]  /*0000*/  LDC R1, c[0x0][0x28] ;  /* 0x00000a00ff017b82 */ /* 0x000fe20000000800 */
[----:B------:R-:W1:Y:S01]  /*0010*/  S2R R0, SR_TID.X ;  /* 0x0000000000007919 */ /* 0x000e620000002100 */
[----:B------:R-:W-:-:S06]  /*0020*/  ULDC.64 UR4, c[0x0][0x208] ;  /* 0x0000820000047ab9 */ /* 0x000fcc0000000a00 */
[----:B------:R-:W2:Y:S01]  /*0030*/  LDC.64 R28, c[0x0][0x218] ;  /* 0x00008600ff1c7b82 */ /* 0x000ea20000000a00 */
[----:B------:R-:W3:Y:S07]  /*0040*/  S2R R3, SR_CTAID.X ;  /* 0x0000000000037919 */ /* 0x000eee0000002500 */
[----:B------:R-:W4:Y:S08]  /*0050*/  LDC.64 R26, c[0x0][0x210] ;  /* 0x00008400ff1a7b82 */ /* 0x000f300000000a00 */
[----:B------:R-:W5:Y:S08]  /*0060*/  LDC.64 R22, c[0x0][0x220] ;  /* 0x00008800ff167b82 */ /* 0x000f700000000a00 */
[----:B------:R-:W2:Y:S01]  /*0070*/  LDC.64 R24, c[0x0][0x230] ;  /* 0x00008c00ff187b82 */ /* 0x000ea20000000a00 */
[----:B-1----:R-:W-:-:S07]  /*0080*/  SHF.L.U32 R0, R0, 0x2, RZ ;  /* 0x0000000200007819 */ /* 0x002fce00000006ff */
[----:B------:R-:W1:Y:S01]  /*0090*/  LDC.64 R18, c[0x0][0x238] ;  /* 0x00008e00ff127b82 */ /* 0x000e620000000a00 */
[----:B---3--:R-:W-:Y:S02]  /*00a0*/  SHF.R.S32.HI R5, RZ, 0x15, R3 ;  /* 0x00000015ff057819 */ /* 0x008fe40000011403 */
[----:B------:R-:W-:Y:S02]  /*00b0*/  LOP3.LUT R0, R0, 0x1fc, RZ, 0xc0, !PT ;  /* 0x000001fc00007812 */ /* 0x000fe400078ec0ff */
[----:B------:R-:W-:Y:S02]  /*00c0*/  SGXT R5, R5, 0x1 ;  /* 0x000000010505781a */ /* 0x000fe40000000200 */
[----:B------:R-:W-:Y:S02]  /*00d0*/  LEA R0, R3, R0, 0xa ;  /* 0x0000000003007211 */ /* 0x000fe400078e50ff */
[----:B------:R-:W3:Y:S02]  /*00e0*/  LDC.64 R2, c[0x0][0x228] ;  /* 0x00008a00ff027b82 */ /* 0x000ee40000000a00 */
[----:B------:R-:W-:-:S04]  /*00f0*/  LEA.HI R5, R5, R0, RZ, 0x6 ;  /* 0x0000000005057211 */ /* 0x000fc800078f30ff */
[--C-:B------:R-:W-:Y:S02]  /*0100*/  SHF.R.S32.HI R21, RZ, 0x6, R5.reuse ;  /* 0x00000006ff157819 */ /* 0x100fe40000011405 */
[----:B------:R-:W-:Y:S02]  /*0110*/  SHF.R.S32.HI R4, RZ, 0x1f, R5 ;  /* 0x0000001fff047819 */ /* 0x000fe40000011405 */
[----:B------:R-:W-:Y:S02]  /*0120*/  IADD3 R5, R5, 0x200, RZ ;  /* 0x0000020005057810 */ /* 0x000fe40007ffe0ff */
[----:B------:R-:W-:Y:S02]  /*0130*/  LEA.HI R4, R4, R21, RZ, 0x9 ;  /* 0x0000001504047211 */ /* 0x000fe400078f48ff */
[--C-:B------:R-:W-:Y:S02]  /*0140*/  SHF.R.S32.HI R13, RZ, 0x6, R5.reuse ;  /* 0x00000006ff0d7819 */ /* 0x100fe40000011405 */
[----:B------:R-:W-:-:S02]  /*0150*/  SHF.R.S32.HI R6, RZ, 0x1f, R5 ;  /* 0x0000001fff067819 */ /* 0x000fc40000011405 */
[----:B------:R-:W-:Y:S02]  /*0160*/  LOP3.LUT R4, R4, 0xfffffe00, RZ, 0xc0, !PT ;  /* 0xfffffe0004047812 */ /* 0x000fe400078ec0ff */
[----:B------:R-:W-:Y:S02]  /*0170*/  LEA.HI R6, R6, R13, RZ, 0x9 ;  /* 0x0000000d06067211 */ /* 0x000fe400078f48ff */
[----:B------:R-:W-:Y:S02]  /*0180*/  IADD3 R21, R21, -R4, RZ ;  /* 0x8000000415157210 */ /* 0x000fe40007ffe0ff */
[----:B------:R-:W-:-:S03]  /*0190*/  LOP3.LUT R6, R6, 0xfffffe00, RZ, 0xc0, !PT ;  /* 0xfffffe0006067812 */ /* 0x000fc600078ec0ff */
[----:B---3--:R-:W-:Y:S01]  /*01a0*/  IMAD.WIDE R14, R21, 0x4, R2 ;  /* 0x00000004150e7825 */ /* 0x008fe200078e0202 */
[----:B------:R-:W-:-:S05]  /*01b0*/  IADD3 R13, R13, -R6, RZ ;  /* 0x800000060d0d7210 */ /* 0x000fca0007ffe0ff */
[----:B------:R-:W3:Y:S01]  /*01c0*/  LDG.E.EL R14, desc[UR4][R14.64] ;  /* 0x000000040e0e7981 */ /* 0x000ee2000c2e1900 */
[----:B------:R-:W-:-:S06]  /*01d0*/  IMAD.WIDE R16, R13, 0x4, R2 ;  /* 0x000000040d107825 */ /* 0x000fcc00078e0202 */
[----:B------:R-:W3:Y:S01]  /*01e0*/  LDG.E.EL R17, desc[UR4][R16.64] ;  /* 0x0000000410117981 */ /* 0x000ee2000c2e1900 */
[----:B--2---:R-:W-:-:S04]  /*01f0*/  IMAD.WIDE R6, R21, 0x4, R28 ;  /* 0x0000000415067825 */ /* 0x004fc800078e021c */
[----:B----4-:R-:W-:Y:S01]  /*0200*/  IMAD.WIDE R26, R0, 0x4, R26 ;  /* 0x00000004001a7825 */ /* 0x010fe200078e021a */
[----:B------:R-:W2:Y:S03]  /*0210*/  LDG.E.EL R3, desc[UR4][R6.64] ;  /* 0x0000000406037981 */ /* 0x000ea6000c2e1900 */
[----:B-----5:R-:W-:Y:S01]  /*0220*/  IMAD.WIDE R4, R21, 0x4, R22 ;  /* 0x0000000415047825 */ /* 0x020fe200078e0216 */
[----:B------:R-:W2:Y:S04]  /*0230*/  LDG.E.128 R8, desc[UR4][R26.64] ;  /* 0x000000041a087981 */ /* 0x000ea8000c1e1d00 */
[----:B------:R4:W5:Y:S01]  /*0240*/  LDG.E.EL R2, desc[UR4][R4.64] ;  /* 0x0000000404027981 */ /* 0x000962000c2e1900 */
[----:B------:R-:W-:-:S04]  /*0250*/  IMAD.WIDE R28, R13, 0x4, R28 ;  /* 0x000000040d1c7825 */ /* 0x000fc800078e021c */
[----:B------:R-:W-:Y:S01]  /*0260*/  IMAD.WIDE R22, R13, 0x4, R22 ;  /* 0x000000040d167825 */ /* 0x000fe200078e0216 */
[----:B------:R-:W2:Y:S03]  /*0270*/  LDG.E.EL R15, desc[UR4][R28.64] ;  /* 0x000000041c0f7981 */ /* 0x000ea6000c2e1900 */
[C---:B0---4-:R-:W-:Y:S01]  /*0280*/  IMAD.WIDE R4, R21.reuse, 0x4, R24 ;  /* 0x0000000415047825 */ /* 0x051fe200078e0218 */
[----:B------:R-:W4:Y:S03]  /*0290*/  LDG.E.EL R12, desc[UR4][R22.64] ;  /* 0x00000004160c7981 */ /* 0x000f26000c2e1900 */
[----:B-1----:R-:W-:Y:S01]  /*02a0*/  IMAD.WIDE R20, R21, 0x4, R18 ;  /* 0x0000000415147825 */ /* 0x002fe200078e0212 */
[----:B------:R-:W2:Y:S05]  /*02b0*/  LDG.E.EL R16, desc[UR4][R4.64] ;  /* 0x0000000404107981 */ /* 0x000eaa000c2e1900 */
[----:B------:R-:W2:Y:S04]  /*02c0*/  LDG.E.EL R21, desc[UR4][R20.64] ;  /* 0x0000000414157981 */ /* 0x000ea8000c2e1900 */
[----:B------:R-:W2:Y:S01]  /*02d0*/  LDG.E.128 R4, desc[UR4][R26.64+0x800] ;  /* 0x000800041a047981 */ /* 0x000ea2000c1e1d00 */
[----:B------:R-:W-:-:S04]  /*02e0*/  IMAD.WIDE R24, R13, 0x4, R24 ;  /* 0x000000040d187825 */ /* 0x000fc800078e0218 */
[----:B------:R-:W-:Y:S02]  /*02f0*/  IMAD.WIDE R18, R13, 0x4, R18 ;  /* 0x000000040d127825 */ /* 0x000fe400078e0212 */
[----:B------:R-:W2:Y:S04]  /*0300*/  LDG.E.EL R24, desc[UR4][R24.64] ;  /* 0x0000000418187981 */ /* 0x000ea8000c2e1900 */
[----:B------:R0:W4:Y:S02]  /*0310*/  LDG.E.EL R13, desc[UR4][R18.64] ;  /* 0x00000004120d7981 */ /* 0x000124000c2e1900 */
[----:B0-----:R-:W-:Y:S01]  /*0320*/  HFMA2.MMA R19, -RZ, RZ, 1.625, 0 ;  /* 0x3e800000ff137435 */ /* 0x001fe200000001ff */
[----:B---3--:R-:W-:-:S04]  /*0330*/  FADD R14, R14, 9.9999997473787516356e-06 ;  /* 0x3727c5ac0e0e7421 */ /* 0x008fc80000000000 */
[----:B------:R-:W0:Y:S01]  /*0340*/  MUFU.SQRT R20, R14 ;  /* 0x0000000e00147308 */ /* 0x000e220000002000 */
[----:B------:R-:W-:-:S07]  /*0350*/  FADD R17, R17, 9.9999997473787516356e-06 ;  /* 0x3727c5ac11117421 */ /* 0x000fce0000000000 */
[----:B------:R-:W1:Y:S01]  /*0360*/  MUFU.SQRT R28, R17 ;  /* 0x00000011001c7308 */ /* 0x000e620000002000 */
[C---:B0-----:R-:W-:Y:S02]  /*0370*/  FSETP.GT.AND P0, PT, R20.reuse, 8.50705917302346158658e+37, PT ;  /* 0x7e8000001400780b */ /* 0x041fe40003f04000 */
[----:B------:R-:W-:Y:S02]  /*0380*/  FSETP.GEU.AND P2, PT, R20, 1.175494350822287508e-38, PT ;  /* 0x008000001400780b */ /* 0x000fe40003f4e000 */
[C---:B-1----:R-:W-:Y:S02]  /*0390*/  FSETP.GT.AND P1, PT, R28.reuse, 8.50705917302346158658e+37, PT ;  /* 0x7e8000001c00780b */ /* 0x042fe40003f24000 */
[----:B------:R-:W-:-:S07]  /*03a0*/  FSETP.GEU.AND P3, PT, R28, 1.175494350822287508e-38, PT ;  /* 0x008000001c00780b */ /* 0x000fce0003f6e000 */
[----:B------:R-:W-:-:S04]  /*03b0*/  @P0 FMUL R20, R20, 0.25 ;  /* 0x3e80000014140820 */ /* 0x000fc80000400000 */
[----:B------:R-:W-:Y:S01]  /*03c0*/  @!P2 FMUL R20, R20, 16777216 ;  /* 0x4b8000001414a820 */ /* 0x000fe20000400000 */
[----:B------:R-:W-:-:S05]  /*03d0*/  @P1 FMUL R28, R28, 0.25 ;  /* 0x3e8000001c1c1820 */ /* 0x000fca0000400000 */
[----:B------:R-:W0:Y:S01]  /*03e0*/  MUFU.RCP R20, R20 ;  /* 0x0000001400147308 */ /* 0x000e220000001000 */
[----:B------:R-:W-:Y:S01]  /*03f0*/  @!P3 FMUL R28, R28, 16777216 ;  /* 0x4b8000001c1cb820 */ /* 0x000fe20000400000 */
[----:B------:R-:W-:-:S06]  /*0400*/  FSEL R17, R19, 1, P0 ;  /* 0x3f80000013117808 */ /* 0x000fcc0000000000 */
[----:B------:R1:W3:Y:S01]  /*0410*/  MUFU.RCP R14, R28 ;  /* 0x0000001c000e7308 */ /* 0x0002e20000001000 */
[----:B------:R-:W-:Y:S01]  /*0420*/  FSEL R19, R19, 1, P1 ;  /* 0x3f80000013137808 */ /* 0x000fe20000800000 */
[----:B------:R-:W-:Y:S01]  /*0430*/  @!P2 FMUL R17, R17, 16777216 ;  /* 0x4b8000001111a820 */ /* 0x000fe20000400000 */
[--C-:B--2---:R-:W-:Y:S01]  /*0440*/  FADD R9, R9, R3.reuse ;  /* 0x0000000309097221 */ /* 0x104fe20000000000 */
[----:B-1----:R-:W1:Y:S01]  /*0450*/  LDC.64 R28, c[0x0][0x240] ;  /* 0x00009000ff1c7b82 */ /* 0x002e620000000a00 */
[--C-:B------:R-:W-:Y:S01]  /*0460*/  FADD R8, R8, R3.reuse ;  /* 0x0000000308087221 */ /* 0x100fe20000000000 */
[--C-:B------:R-:W-:Y:S01]  /*0470*/  FADD R10, R10, R3.reuse ;  /* 0x000000030a0a7221 */ /* 0x100fe20000000000 */
[----:B0-----:R-:W-:Y:S01]  /*0480*/  FMUL R17, R20, R17 ;  /* 0x0000001114117220 */ /* 0x001fe20000400000 */
[----:B------:R-:W-:Y:S01]  /*0490*/  FADD R11, R11, R3 ;  /* 0x000000030b0b7221 */ /* 0x000fe20000000000 */
[----:B------:R-:W-:Y:S01]  /*04a0*/  @!P3 FMUL R19, R19, 16777216 ;  /* 0x4b8000001313b820 */ /* 0x000fe20000400000 */
[C---:B-----5:R-:W-:Y:S01]  /*04b0*/  FADD R20, -R2.reuse, R9 ;  /* 0x0000000902147221 */ /* 0x060fe20000000100 */
[C---:B------:R-:W-:Y:S01]  /*04c0*/  FADD R18, -R2.reuse, R8 ;  /* 0x0000000802127221 */ /* 0x040fe20000000100 */
[C---:B------:R-:W-:Y:S01]  /*04d0*/  FADD R22, -R2.reuse, R10 ;  /* 0x0000000a02167221 */ /* 0x040fe20000000100 */
[----:B------:R-:W-:Y:S01]  /*04e0*/  FADD R2, -R2, R11 ;  /* 0x0000000b02027221 */ /* 0x000fe20000000100 */
[----:B---3--:R-:W-:Y:S01]  /*04f0*/  FMUL R14, R14, R19 ;  /* 0x000000130e0e7220 */ /* 0x008fe20000400000 */
[C---:B------:R-:W-:Y:S01]  /*0500*/  FMUL R3, R17.reuse, R20 ;  /* 0x0000001411037220 */ /* 0x040fe20000400000 */
[----:B------:R-:W-:Y:S01]  /*0510*/  FMUL R19, R17, R18 ;  /* 0x0000001211137220 */ /* 0x000fe20000400000 */
[--C-:B------:R-:W-:Y:S01]  /*0520*/  FADD R5, R5, R15.reuse ;  /* 0x0000000f05057221 */ /* 0x100fe20000000000 */
[--C-:B------:R-:W-:Y:S01]  /*0530*/  FADD R7, R7, R15.reuse ;  /* 0x0000000f07077221 */ /* 0x100fe20000000000 */
[--C-:B------:R-:W-:Y:S01]  /*0540*/  FADD R4, R4, R15.reuse ;  /* 0x0000000f04047221 */ /* 0x100fe20000000000 */
[----:B------:R-:W-:Y:S01]  /*0550*/  FADD R6, R6, R15 ;  /* 0x0000000f06067221 */ /* 0x000fe20000000000 */
[C---:B------:R-:W-:Y:S01]  /*0560*/  FMUL R20, R17.reuse, R22 ;  /* 0x0000001611147220 */ /* 0x040fe20000400000 */
[----:B------:R-:W-:Y:S01]  /*0570*/  FMUL R18, R17, R2 ;  /* 0x0000000211127220 */ /* 0x000fe20000400000 */
[C-C-:B------:R-:W-:Y:S01]  /*0580*/  FFMA R2, R16.reuse, R3, R21.reuse ;  /* 0x0000000310027223 */ /* 0x140fe20000000015 */
[----:B------:R-:W-:Y:S01]  /*0590*/  FFMA R3, R16, R19, R21 ;  /* 0x0000001310037223 */ /* 0x000fe20000000015 */
[C---:B----4-:R-:W-:Y:S01]  /*05a0*/  FADD R17, -R12.reuse, R5 ;  /* 0x000000050c117221 */ /* 0x050fe20000000100 */
[C---:B------:R-:W-:Y:S01]  /*05b0*/  FADD R23, -R12.reuse, R7 ;  /* 0x000000070c177221 */ /* 0x040fe20000000100 */
[C---:B------:R-:W-:Y:S01]  /*05c0*/  FADD R15, -R12.reuse, R4 ;  /* 0x000000040c0f7221 */ /* 0x040fe20000000100 */
[----:B------:R-:W-:Y:S01]  /*05d0*/  FADD R19, -R12, R6 ;  /* 0x000000060c137221 */ /* 0x000fe20000000100 */
[C-C-:B------:R-:W-:Y:S01]  /*05e0*/  FFMA R20, R16.reuse, R20, R21.reuse ;  /* 0x0000001410147223 */ /* 0x140fe20000000015 */
[----:B------:R-:W-:Y:S01]  /*05f0*/  FFMA R21, R16, R18, R21 ;  /* 0x0000001210157223 */ /* 0x000fe20000000015 */
[C---:B------:R-:W-:Y:S01]  /*0600*/  FMUL R17, R14.reuse, R17 ;  /* 0x000000110e117220 */ /* 0x040fe20000400000 */
[C---:B------:R-:W-:Y:S01]  /*0610*/  FMUL R12, R14.reuse, R23 ;  /* 0x000000170e0c7220 */ /* 0x040fe20000400000 */
[C---:B------:R-:W-:Y:S01]  /*0620*/  FMUL R16, R14.reuse, R15 ;  /* 0x0000000f0e107220 */ /* 0x040fe20000400000 */
[----:B------:R-:W-:Y:S01]  /*0630*/  FMUL R14, R14, R19 ;  /* 0x000000130e0e7220 */ /* 0x000fe20000400000 */
[----:B-1----:R-:W-:-:S04]  /*0640*/  IMAD.WIDE R28, R0, 0x4, R28 ;  /* 0x00000004001c7825 */ /* 0x002fc800078e021c */
[C-C-:B------:R-:W-:Y:S01]  /*0650*/  FFMA R22, R24.reuse, R17, R13.reuse ;  /* 0x0000001118167223 */ /* 0x140fe2000000000d */
[C-C-:B------:R-:W-:Y:S01]  /*0660*/  FFMA R25, R24.reuse, R16, R13.reuse ;  /* 0x0000001018197223 */ /* 0x140fe2000000000d */
[C-C-:B------:R-:W-:Y:S01]  /*0670*/  FFMA R23, R24.reuse, R14, R13.reuse ;  /* 0x0000000e18177223 */ /* 0x140fe2000000000d */
[----:B------:R-:W-:Y:S01]  /*0680*/  FFMA R24, R24, R12, R13 ;  /* 0x0000000c18187223 */ /* 0x000fe2000000000d */
[----:B------:R-:W2:Y:S04]  /*0690*/  LDG.E.128 R16, desc[UR4][R28.64] ;  /* 0x000000041c107981 */ /* 0x000ea8000c1e1d00 */
[----:B------:R-:W3:Y:S01]  /*06a0*/  LDG.E.128 R12, desc[UR4][R28.64+0x800] ;  /* 0x000800041c0c7981 */ /* 0x000ee2000c1e1d00 */
[----:B------:R-:W-:-:S04]  /*06b0*/  FSETP.GEU.AND P0, PT, R25, RZ, PT ;  /* 0x000000ff1900720b */ /* 0x000fc80003f0e000 */
[----:B------:R-:W-:Y:S02]  /*06c0*/  FSEL R25, R25, RZ, P0 ;  /* 0x000000ff19197208 */ /* 0x000fe40000000000 */
[----:B------:R-:W-:Y:S02]  /*06d0*/  FSETP.GEU.AND P0, PT, R21, RZ, PT ;  /* 0x000000ff1500720b */ /* 0x000fe40003f0e000 */
[----:B------:R-:W-:Y:S02]  /*06e0*/  FSETP.GEU.AND P1, PT, R20, RZ, PT ;  /* 0x000000ff1400720b */ /* 0x000fe40003f2e000 */
[----:B------:R-:W-:-:S04]  /*06f0*/  FSETP.GEU.AND P2, PT, R22, RZ, PT ;  /* 0x000000ff1600720b */ /* 0x000fc80003f4e000 */
[----:B------:R-:W-:Y:S01]  /*0700*/  FSEL R22, R22, RZ, P2 ;  /* 0x000000ff16167208 */ /* 0x000fe20001000000 */
[----:B------:R-:W-:Y:S04]  /*0710*/  STG.E.128 desc[UR4][R26.64], R8 ;  /* 0x000000081a007986 */ /* 0x000fe8000c101d04 */
[----:B------:R-:W-:Y:S01]  /*0720*/  STG.E.128 desc[UR4][R26.64+0x800], R4 ;  /* 0x000800041a007986 */ /* 0x000fe2000c101d04 */
[----:B---3--:R-:W-:Y:S01]  /*0730*/  FADD R12, R12, R25 ;  /* 0x000000190c0c7221 */ /* 0x008fe20000000000 */
[----:B------:R-:W-:Y:S02]  /*0740*/  FSEL R25, R21, RZ, P0 ;  /* 0x000000ff15197208 */ /* 0x000fe40000000000 */
[----:B------:R-:W-:-:S05]  /*0750*/  FSEL R21, R20, RZ, P1 ;  /* 0x000000ff14157208 */ /* 0x000fca0000800000 */
[----:B--2---:R-:W-:Y:S02]  /*0760*/  FADD R18, R18, R21 ;  /* 0x0000001512127221 */ /* 0x004fe40000000000 */
[----:B------:R-:W0:Y:S01]  /*0770*/  LDC.64 R20, c[0x0][0x248] ;  /* 0x00009200ff147b82 */ /* 0x000e220000000a00 */
[C---:B------:R-:W-:Y:S02]  /*0780*/  FSETP.GEU.AND P0, PT, R2.reuse, RZ, PT ;  /* 0x000000ff0200720b */ /* 0x040fe40003f0e000 */
[C---:B------:R-:W-:Y:S02]  /*0790*/  FSETP.GEU.AND P1, PT, R3.reuse, RZ, PT ;  /* 0x000000ff0300720b */ /* 0x040fe40003f2e000 */
[----:B------:R-:W-:Y:S02]  /*07a0*/  FSEL R2, R2, RZ, P0 ;  /* 0x000000ff02027208 */ /* 0x000fe40000000000 */
[----:B------:R-:W-:Y:S02]  /*07b0*/  FSEL R3, R3, RZ, P1 ;  /* 0x000000ff03037208 */ /* 0x000fe40000800000 */
[----:B------:R-:W-:-:S02]  /*07c0*/  FSETP.GEU.AND P1, PT, R23, RZ, PT ;  /* 0x000000ff1700720b */ /* 0x000fc40003f2e000 */
[C---:B------:R-:W-:Y:S02]  /*07d0*/  FSETP.GEU.AND P0, PT, R24.reuse, RZ, PT ;  /* 0x000000ff1800720b */ /* 0x040fe40003f0e000 */
[----:B------:R-:W-:Y:S02]  /*07e0*/  FSEL R23, R23, RZ, P1 ;  /* 0x000000ff17177208 */ /* 0x000fe40000800000 */
[----:B------:R-:W-:Y:S01]  /*07f0*/  FSEL R24, R24, RZ, P0 ;  /* 0x000000ff18187208 */ /* 0x000fe20000000000 */
[----:B------:R-:W-:Y:S01]  /*0800*/  FADD R19, R19, R25 ;  /* 0x0000001913137221 */ /* 0x000fe20000000000 */
[----:B------:R-:W-:Y:S01]  /*0810*/  FADD R17, R17, R2 ;  /* 0x0000000211117221 */ /* 0x000fe20000000000 */
[----:B------:R-:W-:Y:S01]  /*0820*/  FADD R16, R16, R3 ;  /* 0x0000000310107221 */ /* 0x000fe20000000000 */
[----:B------:R-:W-:Y:S01]  /*0830*/  FADD R13, R13, R22 ;  /* 0x000000160d0d7221 */ /* 0x000fe20000000000 */
[----:B------:R-:W-:Y:S01]  /*0840*/  FADD R14, R14, R23 ;  /* 0x000000170e0e7221 */ /* 0x000fe20000000000 */
[----:B------:R-:W-:Y:S01]  /*0850*/  FADD R15, R15, R24 ;  /* 0x000000180f0f7221 */ /* 0x000fe20000000000 */
[----:B0-----:R-:W-:-:S05]  /*0860*/  IMAD.WIDE R20, R0, 0x4, R20 ;  /* 0x0000000400147825 */ /* 0x001fca00078e0214 */
[----:B------:R-:W-:Y:S04]  /*0870*/  STG.E.128 desc[UR4][R20.64], R16 ;  /* 0x0000001014007986 */ /* 0x000fe8000c101d04 */
[----:B------:R-:W-:Y:S01]  /*0880*/  STG.E.128 desc[UR4][R20.64+0x800], R12 ;  /* 0x0008000c14007986 */ /* 0x000fe2000c101d04 */
[----:B------:R-:W-:Y:S05]  /*0890*/  EXIT ;  /* 0x000000000000794d */ /* 0x000fea0003800000 */
.L_x_0:
[----:B------:R-:W-:-:S00]  /*08a0*/  BRA `(.L_x_0) ;  /* 0xfffffffc00fc7947 */ /* 0x000fc0000383ffff */
[----:B------:R-:W-:-:S00]  /*08b0*/  NOP ;  /* 0x0000000000007918 */ /* 0x000fc00000000000 */
        /* <DEDUP_REMOVED lines=12> */
.L_x_1:


//--------------------- .nv.global.init           --------------------------
	.section	.nv.global.init,"aw",@progbits
.nv.global.init:
	.type		_$_str,@object
	.size		_$_str,(_$_str_$_2 - _$_str)
_$_str:
        /*0000*/ 	.byte	0x5f, 0x5f, 0x43, 0x55, 0x44, 0x41, 0x5f, 0x46, 0x54, 0x5a, 0x00
	.type		_$_str_$_2,@object
	.size		_$_str_$_2,(.L_1 - _$_str_$_2)
_$_str_$_2:
        /*000b*/ 	.byte	0x5f, 0x5f, 0x43, 0x55, 0x44, 0x41, 0x5f, 0x50, 0x52, 0x45, 0x43, 0x5f, 0x53, 0x51, 0x52, 0x54
        /*001b*/ 	.byte	0x00
.L_1:


//--------------------- .nv.constant0.triton_poi_fused__native_batch_norm_legit_no_training_add_convolution_relu_74 --------------------------
	.section	.nv.constant0.triton_poi_fused__native_batch_norm_legit_no_training_add_convolution_relu_74,"a",@progbits
	.sectionflags	@""
	.align	4
.nv.constant0.triton_poi_fused__native_batch_norm_legit_no_training_add_convolution_relu_74:
	.zero		596
